//
// Generated by NVIDIA NVVM Compiler
//
// Compiler Build ID: CL-36424714
// Cuda compilation tools, release 13.0, V13.0.88
// Based on NVVM 20.0.0
//

.version 9.0
.target sm_100
.address_size 64

	// .globl	_Z6kernelP4type
.extern .func  (.param .b32 func_retval0) vprintf
(
	.param .b64 vprintf_param_0,
	.param .b64 vprintf_param_1
)
;
.global .align 1 .b8 $str[7] = {37, 100, 32, 37, 102, 10};

.visible .entry _Z6kernelP4type(
	.param .u64 .ptr .align 1 _Z6kernelP4type_param_0
)
{
	.local .align 16 .b8 	__local_depot0[16];
	.reg .b64 	%SP;
	.reg .b64 	%SPL;
	.reg .b32 	%r<5>;
	.reg .b32 	%f<2>;
	.reg .b64 	%rd<9>;
	.reg .b64 	%fd<2>;

	mov.u64 	%SPL, __local_depot0;
	cvta.local.u64 	%SP, %SPL;
	ld.param.u64 	%rd1, [_Z6kernelP4type_param_0];
	cvta.to.global.u64 	%rd2, %rd1;
	add.u64 	%rd3, %SP, 0;
	add.u64 	%rd4, %SPL, 0;
	mov.u32 	%r1, %tid.x;
	mul.wide.u32 	%rd5, %r1, 8;
	add.s64 	%rd6, %rd2, %rd5;
	ld.global.u32 	%r2, [%rd6];
	ld.global.f32 	%f1, [%rd6+4];
	cvt.f64.f32 	%fd1, %f1;
	st.local.u32 	[%rd4], %r2;
	st.local.f64 	[%rd4+8], %fd1;
	mov.u64 	%rd7, $str;
	cvta.global.u64 	%rd8, %rd7;
	{ // callseq 0, 0
	.param .b64 param0;
	st.param.b64 	[param0], %rd8;
	.param .b64 param1;
	st.param.b64 	[param1], %rd3;
	.param .b32 retval0;
	call.uni (retval0), 
	vprintf, 
	(
	param0, 
	param1
	);
	ld.param.b32 	%r3, [retval0];
	} // callseq 0
	ret;

}


// ===== COMPILED SASS (sm_100) =====

	.target	sm_100

	.elftype	@"ET_EXEC"


//--------------------- .note.nv.tkinfo           --------------------------
	.section	.note.nv.tkinfo,"",@"SHT_NOTE"
	.sectionflags	@"SHF_NOTE_NV_TKINFO"
	.tkinfo
        /*0018*/ 	.word	0x00000002
        /*0030*/ 	.string	""
        /*0030*/ 	.string	"ptxas"
        /*0030*/ 	.string	"Cuda compilation tools, release 13.0, V13.0.88"
        /*0030*/ 	.string	"Build cuda_13.0.r13.0/compiler.36424714_0"
        /*0030*/ 	.string	"-arch sm_100 -m 64 "



//--------------------- .note.nv.cuinfo           --------------------------
	.section	.note.nv.cuinfo,"",@"SHT_NOTE"
	.sectionflags	@"SHF_NOTE_NV_CUINFO"
        /*0018*/ 	.short	0x0002
        /*001a*/ 	.short	0x0064
        /*001c*/ 	.short	0x0082
	.zero		2


//--------------------- .nv.info                  --------------------------
	.section	.nv.info,"",@"SHT_CUDA_INFO"
	.align	4


	//----- nvinfo : EIATTR_REGCOUNT
	.align		4
        /*0000*/ 	.byte	0x04, 0x2f
        /*0002*/ 	.short	(.L_2 - .L_1)
	.align		4
.L_1:
        /*0004*/ 	.word	index@(_Z6kernelP4type)
        /*0008*/ 	.word	0x00000018


	//----- nvinfo : EIATTR_FRAME_SIZE
	.align		4
.L_2:
        /*000c*/ 	.byte	0x04, 0x11
        /*000e*/ 	.short	(.L_4 - .L_3)
	.align		4
.L_3:
        /*0010*/ 	.word	index@(_Z6kernelP4type)
        /*0014*/ 	.word	0x00000010


	//----- nvinfo : EIATTR_MIN_STACK_SIZE
	.align		4
.L_4:
        /*0018*/ 	.byte	0x04, 0x12
        /*001a*/ 	.short	(.L_6 - .L_5)
	.align		4
.L_5:
        /*001c*/ 	.word	index@(_Z6kernelP4type)
        /*0020*/ 	.word	0x00000010
.L_6:


//--------------------- .nv.compat                --------------------------
	.section	.nv.compat,"",@"SHT_CUDA_COMPAT_INFO"
	.align	4
        /*0000*/ 	.byte	0x02, 0x09, 0x00, 0x00, 0x02, 0x02, 0x01, 0x00, 0x02, 0x05, 0x05, 0x00, 0x03, 0x07, 0x01, 0x01
        /*0010*/ 	.byte	0x02, 0x03, 0x00, 0x00, 0x02, 0x06, 0x01, 0x00, 0x04, 0x0b, 0x08, 0x00, 0x09, 0x00, 0x00, 0x00
        /*0020*/ 	.byte	0x00, 0x00, 0x00, 0x00


//--------------------- .nv.info._Z6kernelP4type  --------------------------
	.section	.nv.info._Z6kernelP4type,"",@"SHT_CUDA_INFO"
	.sectionflags	@""
	.align	4


	//----- nvinfo : EIATTR_CUDA_API_VERSION
	.align		4
        /*0000*/ 	.byte	0x04, 0x37
        /*0002*/ 	.short	(.L_8 - .L_7)
.L_7:
        /*0004*/ 	.word	0x00000082


	//----- nvinfo : EIATTR_KPARAM_INFO
	.align		4
.L_8:
        /*0008*/ 	.byte	0x04, 0x17
        /*000a*/ 	.short	(.L_10 - .L_9)
.L_9:
        /*000c*/ 	.word	0x00000000
        /*0010*/ 	.short	0x0000
        /*0012*/ 	.short	0x0000
        /*0014*/ 	.byte	0x00, 0xf5, 0x21, 0x00


	//----- nvinfo : EIATTR_SPARSE_MMA_MASK
	.align		4
.L_10:
        /*0018*/ 	.byte	0x03, 0x50
        /*001a*/ 	.short	0x0000


	//----- nvinfo : EIATTR_MAXREG_COUNT
	.align		4
        /*001c*/ 	.byte	0x03, 0x1b
        /*001e*/ 	.short	0x00ff


	//----- nvinfo : EIATTR_EXTERNS
	.align		4
        /*0020*/ 	.byte	0x04, 0x0f
        /*0022*/ 	.short	(.L_12 - .L_11)


	//   ....[0]....
	.align		4
.L_11:
        /*0024*/ 	.word	index@(vprintf)


	//----- nvinfo : EIATTR_MERCURY_ISA_VERSION
	.align		4
.L_12:
        /*0028*/ 	.byte	0x03, 0x5f
        /*002a*/ 	.short	0x0101


	//----- nvinfo : EIATTR_VRC_CTA_INIT_COUNT
	.align		4
        /*002c*/ 	.byte	0x02, 0x4a
	.zero		1
	.zero		1


	//----- nvinfo : EIATTR_SYSCALL_OFFSETS
	.align		4
        /*0030*/ 	.byte	0x04, 0x46
        /*0032*/ 	.short	(.L_14 - .L_13)


	//   ....[0]....
.L_13:
        /*0034*/ 	.word	0x00000150


	//----- nvinfo : EIATTR_EXIT_INSTR_OFFSETS
	.align		4
.L_14:
        /*0038*/ 	.byte	0x04, 0x1c
        /*003a*/ 	.short	(.L_16 - .L_15)


	//   ....[0]....
.L_15:
        /*003c*/ 	.word	0x00000160


	//----- nvinfo : EIATTR_CBANK_PARAM_SIZE
	.align		4
.L_16:
        /*0040*/ 	.byte	0x03, 0x19
        /*0042*/ 	.short	0x0008


	//----- nvinfo : EIATTR_PARAM_CBANK
	.align		4
        /*0044*/ 	.byte	0x04, 0x0a
        /*0046*/ 	.short	(.L_18 - .L_17)
	.align		4
.L_17:
        /*0048*/ 	.word	index@(.nv.constant0._Z6kernelP4type)
        /*004c*/ 	.short	0x0380
        /*004e*/ 	.short	0x0008


	//----- nvinfo : EIATTR_SW_WAR
	.align		4
.L_18:
        /*0050*/ 	.byte	0x04, 0x36
        /*0052*/ 	.short	(.L_20 - .L_19)
.L_19:
        /*0054*/ 	.word	0x00000008
.L_20:


//--------------------- .nv.callgraph             --------------------------
	.section	.nv.callgraph,"",@"SHT_CUDA_CALLGRAPH"
	.align	4
	.sectionentsize	8
	.align		4
        /*0000*/ 	.word	0x00000000
	.align		4
        /*0004*/ 	.word	0xffffffff
	.align		4
        /*0008*/ 	.word	index@(_Z6kernelP4type)
	.align		4
        /*000c*/ 	.word	index@(vprintf)
	.align		4
        /*0010*/ 	.word	0x00000000
	.align		4
        /*0014*/ 	.word	0xfffffffe
	.align		4
        /*0018*/ 	.word	0x00000000
	.align		4
        /*001c*/ 	.word	0xfffffffd
	.align		4
        /*0020*/ 	.word	0x00000000
	.align		4
        /*0024*/ 	.word	0xfffffffc


//--------------------- .nv.constant4             --------------------------
	.section	.nv.constant4,"a",@progbits
	.align	8
	.align		8
.nv.constant4:
        /*0000*/ 	.dword	vprintf
	.align		8
        /*0008*/ 	.dword	$str


//--------------------- .text._Z6kernelP4type     --------------------------
	.section	.text._Z6kernelP4type,"ax",@progbits
	.align	128
        .global         _Z6kernelP4type
        .type           _Z6kernelP4type,@function
        .size           _Z6kernelP4type,(.L_x_2 - _Z6kernelP4type)
        .other          _Z6kernelP4type,@"STO_CUDA_ENTRY STV_DEFAULT"
_Z6kernelP4type:
.text._Z6kernelP4type:
[----:B------:R-:W0:Y:S01]  /*0000*/  LDC R1, c[0x0][0x37c] ;  /* 0x0000df00ff017b82 */ /* 0x000e220000000800 */
[----:B------:R-:W1:Y:S07]  /*0010*/  S2R R5, SR_TID.X ;  /* 0x0000000000057919 */ /* 0x000e6e0000002100 */
[----:B------:R-:W1:Y:S01]  /*0020*/  LDC.64 R2, c[0x0][0x380] ;  /* 0x0000e000ff027b82 */ /* 0x000e620000000a00 */
[----:B------:R-:W2:Y:S01]  /*0030*/  LDCU.64 UR4, c[0x0][0x358] ;  /* 0x00006b00ff0477ac */ /* 0x000ea20008000a00 */
[----:B0-----:R-:W-:Y:S01]  /*0040*/  VIADD R1, R1, 0xfffffff0 ;  /* 0xfffffff001017836 */ /* 0x001fe20000000000 */
[----:B------:R-:W0:Y:S01]  /*0050*/  LDCU.64 UR6, c[0x4][0x8] ;  /* 0x01000100ff0677ac */ /* 0x000e220008000a00 */
[----:B-1----:R-:W-:-:S05]  /*0060*/  IMAD.WIDE.U32 R2, R5, 0x8, R2 ;  /* 0x0000000805027825 */ /* 0x002fca00078e0002 */
[----:B--2---:R-:W2:Y:S04]  /*0070*/  LDG.E R7, desc[UR4][R2.64+0x4] ;  /* 0x0000040402077981 */ /* 0x004ea8000c1e1900 */
[----:B------:R-:W3:Y:S01]  /*0080*/  LDG.E R0, desc[UR4][R2.64] ;  /* 0x0000000402007981 */ /* 0x000ee2000c1e1900 */
[----:B------:R-:W-:Y:S01]  /*0090*/  MOV R10, 0x0 ;  /* 0x00000000000a7802 */ /* 0x000fe20000000f00 */
[----:B------:R-:W1:Y:S01]  /*00a0*/  LDCU UR4, c[0x0][0x2f8] ;  /* 0x00005f00ff0477ac */ /* 0x000e620008000800 */
[----:B0-----:R-:W-:Y:S01]  /*00b0*/  IMAD.U32 R4, RZ, RZ, UR6 ;  /* 0x00000006ff047e24 */ /* 0x001fe2000f8e00ff */
[----:B------:R-:W-:Y:S01]  /*00c0*/  MOV R5, UR7 ;  /* 0x0000000700057c02 */ /* 0x000fe20008000f00 */
[----:B------:R-:W0:Y:S02]  /*00d0*/  LDCU UR5, c[0x0][0x2fc] ;  /* 0x00005f80ff0577ac */ /* 0x000e240008000800 */
[----:B------:R-:W4:Y:S01]  /*00e0*/  LDC.64 R10, c[0x4][R10] ;  /* 0x010000000a0a7b82 */ /* 0x000f220000000a00 */
[----:B-1----:R-:W-:Y:S01]  /*00f0*/  IADD3 R6, P0, PT, R1, UR4, RZ ;  /* 0x0000000401067c10 */ /* 0x002fe2000ff1e0ff */
[----:B--2---:R0:W1:Y:S01]  /*0100*/  F2F.F64.F32 R8, R7 ;  /* 0x0000000700087310 */ /* 0x0040620000201800 */
[----:B---3--:R2:W-:Y:S03]  /*0110*/  STL [R1], R0 ;  /* 0x0000000001007387 */ /* 0x0085e60000100800 */
[----:B0-----:R-:W-:Y:S01]  /*0120*/  IMAD.X R7, RZ, RZ, UR5, P0 ;  /* 0x00000005ff077e24 */ /* 0x001fe200080e06ff */
[----:B-1--4-:R2:W-:Y:S07]  /*0130*/  STL.64 [R1+0x8], R8 ;  /* 0x0000080801007387 */ /* 0x0125ee0000100a00 */
[----:B------:R-:W-:-:S07]  /*0140*/  LEPC R20, `(.L_x_0) ;  /* 0x000000001014794e */ /* 0x000fce0000000000 */
[----:B--2---:R-:W-:Y:S05]  /*0150*/  CALL.ABS.NOINC R10 ;  /* 0x000000000a007343 */ /* 0x004fea0003c00000 */
.L_x_0:
[----:B------:R-:W-:Y:S05]  /*0160*/  EXIT ;  /* 0x000000000000794d */ /* 0x000fea0003800000 */
.L_x_1:
[----:B------:R-:W-:-:S00]  /*0170*/  BRA `(.L_x_1) ;  /* 0xfffffffc00fc7947 */ /* 0x000fc0000383ffff */
[----:B------:R-:W-:-:S00]  /*0180*/  NOP ;  /* 0x0000000000007918 */ /* 0x000fc00000000000 */
[----:B------:R-:W-:-:S00]  /*0190*/  NOP ;  /* 0x0000000000007918 */ /* 0x000fc00000000000 */
[----:B------:R-:W-:-:S00]  /*01a0*/  NOP ;  /* 0x0000000000007918 */ /* 0x000fc00000000000 */
[----:B------:R-:W-:-:S00]  /*01b0*/  NOP ;  /* 0x0000000000007918 */ /* 0x000fc00000000000 */
[----:B------:R-:W-:-:S00]  /*01c0*/  NOP ;  /* 0x0000000000007918 */ /* 0x000fc00000000000 */
[----:B------:R-:W-:-:S00]  /*01d0*/  NOP ;  /* 0x0000000000007918 */ /* 0x000fc00000000000 */
[----:B------:R-:W-:-:S00]  /*01e0*/  NOP ;  /* 0x0000000000007918 */ /* 0x000fc00000000000 */
[----:B------:R-:W-:-:S00]  /*01f0*/  NOP ;  /* 0x0000000000007918 */ /* 0x000fc00000000000 */
.L_x_2:


//--------------------- .nv.global.init           --------------------------
	.section	.nv.global.init,"aw",@progbits
.nv.global.init:
	.type		$str,@object
	.size		$str,(.L_0 - $str)
$str:
        /*0000*/ 	.byte	0x25, 0x64, 0x20, 0x25, 0x66, 0x0a, 0x00
.L_0:


//--------------------- .nv.shared.reserved.0     --------------------------
	.section	.nv.shared.reserved.0,"aw",@nobits
	.weak		__nv_reservedSMEM_offset_0_alias
	.size		__nv_reservedSMEM_offset_0_alias, 0, 64
	.other		__nv_reservedSMEM_offset_0_alias,@"STO_CUDA_RESERVED_SHARED STV_DEFAULT"
__nv_reservedSMEM_offset_0_alias:
	.zero		0
	.zero		64


//--------------------- .nv.constant0._Z6kernelP4type --------------------------
	.section	.nv.constant0._Z6kernelP4type,"a",@progbits
	.sectionflags	@""
	.align	4
.nv.constant0._Z6kernelP4type:
	.zero		904


//--------------------- SYMBOLS --------------------------

	.type		.nv.reservedSmem.offset0,@object
	.size		.nv.reservedSmem.offset0,0x4
	.type		vprintf,@function
